	.headerflags	@"EF_CUDA_TEXMODE_UNIFIED EF_CUDA_64BIT_ADDRESS EF_CUDA_ACCELERATORS EF_CUDA_SM90 EF_CUDA_VIRTUAL_SM(EF_CUDA_SM90)"
	.elftype	@"ET_EXEC"


//--------------------- .nv.info                  --------------------------
	.section	.nv.info,"",@"SHT_CUDA_INFO"
	.align	4


	//----- nvinfo : EIATTR_REGCOUNT
	.align		4
        /*0000*/ 	.byte	0x04, 0x2f
        /*0002*/ 	.short	(.L_3 - .L_2)
	.align		4
.L_2:
        /*0004*/ 	.word	index@(triton_poi_fused__native_batch_norm_legit_no_training_reflection_pad2d_relu_10)
        /*0008*/ 	.word	0x00000020


	//----- nvinfo : EIATTR_MIN_STACK_SIZE
	.align		4
.L_3:
        /*000c*/ 	.byte	0x04, 0x12
        /*000e*/ 	.short	(.L_5 - .L_4)
	.align		4
.L_4:
        /*0010*/ 	.word	index@(triton_poi_fused__native_batch_norm_legit_no_training_reflection_pad2d_relu_10)
        /*0014*/ 	.word	0x00000000


	//----- nvinfo : EIATTR_FRAME_SIZE
	.align		4
.L_5:
        /*0018*/ 	.byte	0x04, 0x11
        /*001a*/ 	.short	(.L_7 - .L_6)
	.align		4
.L_6:
        /*001c*/ 	.word	index@(triton_poi_fused__native_batch_norm_legit_no_training_reflection_pad2d_relu_10)
        /*0020*/ 	.word	0x00000000


	//----- nvinfo : EIATTR_MIN_STACK_SIZE
	.align		4
.L_7:
        /*0024*/ 	.byte	0x04, 0x12
        /*0026*/ 	.short	(.L_9 - .L_8)
	.align		4
.L_8:
        /*0028*/ 	.word	index@(triton_poi_fused__native_batch_norm_legit_no_training_reflection_pad2d_relu_10)
        /*002c*/ 	.word	0x00000000
.L_9:


//--------------------- .nv.info.triton_poi_fused__native_batch_norm_legit_no_training_reflection_pad2d_relu_10 --------------------------
	.section	.nv.info.triton_poi_fused__native_batch_norm_legit_no_training_reflection_pad2d_relu_10,"",@"SHT_CUDA_INFO"
	.sectionflags	@""
	.align	4


	//----- nvinfo : EIATTR_CUDA_API_VERSION
	.align		4
        /*0000*/ 	.byte	0x04, 0x37
        /*0002*/ 	.short	(.L_11 - .L_10)
.L_10:
        /*0004*/ 	.word	0x0000007c


	//----- nvinfo : EIATTR_KPARAM_INFO
	.align		4
.L_11:
        /*0008*/ 	.byte	0x04, 0x17
        /*000a*/ 	.short	(.L_13 - .L_12)
.L_12:
        /*000c*/ 	.word	0x00000000
        /*0010*/ 	.short	0x0006
        /*0012*/ 	.short	0x0030
        /*0014*/ 	.byte	0x00, 0xf0, 0x11, 0x00


	//----- nvinfo : EIATTR_KPARAM_INFO
	.align		4
.L_13:
        /*0018*/ 	.byte	0x04, 0x17
        /*001a*/ 	.short	(.L_15 - .L_14)
.L_14:
        /*001c*/ 	.word	0x00000000
        /*0020*/ 	.short	0x0005
        /*0022*/ 	.short	0x0028
        /*0024*/ 	.byte	0x00, 0xf4, 0x21, 0x00


	//----- nvinfo : EIATTR_KPARAM_INFO
	.align		4
.L_15:
        /*0028*/ 	.byte	0x04, 0x17
        /*002a*/ 	.short	(.L_17 - .L_16)
.L_16:
        /*002c*/ 	.word	0x00000000
        /*0030*/ 	.short	0x0004
        /*0032*/ 	.short	0x0020
        /*0034*/ 	.byte	0x00, 0xf4, 0x21, 0x00


	//----- nvinfo : EIATTR_KPARAM_INFO
	.align		4
.L_17:
        /*0038*/ 	.byte	0x04, 0x17
        /*003a*/ 	.short	(.L_19 - .L_18)
.L_18:
        /*003c*/ 	.word	0x00000000
        /*0040*/ 	.short	0x0003
        /*0042*/ 	.short	0x0018
        /*0044*/ 	.byte	0x00, 0xf4, 0x21, 0x00


	//----- nvinfo : EIATTR_KPARAM_INFO
	.align		4
.L_19:
        /*0048*/ 	.byte	0x04, 0x17
        /*004a*/ 	.short	(.L_21 - .L_20)
.L_20:
        /*004c*/ 	.word	0x00000000
        /*0050*/ 	.short	0x0002
        /*0052*/ 	.short	0x0010
        /*0054*/ 	.byte	0x00, 0xf4, 0x21, 0x00


	//----- nvinfo : EIATTR_KPARAM_INFO
	.align		4
.L_21:
        /*0058*/ 	.byte	0x04, 0x17
        /*005a*/ 	.short	(.L_23 - .L_22)
.L_22:
        /*005c*/ 	.word	0x00000000
        /*0060*/ 	.short	0x0001
        /*0062*/ 	.short	0x0008
        /*0064*/ 	.byte	0x00, 0xf4, 0x21, 0x00


	//----- nvinfo : EIATTR_KPARAM_INFO
	.align		4
.L_23:
        /*0068*/ 	.byte	0x04, 0x17
        /*006a*/ 	.short	(.L_25 - .L_24)
.L_24:
        /*006c*/ 	.word	0x00000000
        /*0070*/ 	.short	0x0000
        /*0072*/ 	.short	0x0000
        /*0074*/ 	.byte	0x00, 0xf4, 0x21, 0x00


	//----- nvinfo : EIATTR_SPARSE_MMA_MASK
	.align		4
.L_25:
        /*0078*/ 	.byte	0x03, 0x50
        /*007a*/ 	.short	0x0000


	//----- nvinfo : EIATTR_MAXREG_COUNT
	.align		4
        /*007c*/ 	.byte	0x03, 0x1b
        /*007e*/ 	.short	0x00ff


	//----- nvinfo : EIATTR_EXIT_INSTR_OFFSETS
	.align		4
        /*0080*/ 	.byte	0x04, 0x1c
        /*0082*/ 	.short	(.L_27 - .L_26)


	//   ....[0]....
.L_26:
        /*0084*/ 	.word	0x00001060


	//----- nvinfo : EIATTR_REQNTID
	.align		4
.L_27:
        /*0088*/ 	.byte	0x04, 0x10
        /*008a*/ 	.short	(.L_29 - .L_28)
.L_28:
        /*008c*/ 	.word	0x00000080
        /*0090*/ 	.word	0x00000001
        /*0094*/ 	.word	0x00000001


	//----- nvinfo : EIATTR_CBANK_PARAM_SIZE
	.align		4
.L_29:
        /*0098*/ 	.byte	0x03, 0x19
        /*009a*/ 	.short	0x0034


	//----- nvinfo : EIATTR_PARAM_CBANK
	.align		4
        /*009c*/ 	.byte	0x04, 0x0a
        /*009e*/ 	.short	(.L_31 - .L_30)
	.align		4
.L_30:
        /*00a0*/ 	.word	index@(.nv.constant0.triton_poi_fused__native_batch_norm_legit_no_training_reflection_pad2d_relu_10)
        /*00a4*/ 	.short	0x0210
        /*00a6*/ 	.short	0x0034


	//----- nvinfo : EIATTR_SW_WAR
	.align		4
.L_31:
        /*00a8*/ 	.byte	0x04, 0x36
        /*00aa*/ 	.short	(.L_33 - .L_32)
.L_32:
        /*00ac*/ 	.word	0x00000008
.L_33:


//--------------------- .nv.callgraph             --------------------------
	.section	.nv.callgraph,"",@"SHT_CUDA_CALLGRAPH"
	.align	4
	.sectionentsize	8
	.align		4
        /*0000*/ 	.word	0x00000000
	.align		4
        /*0004*/ 	.word	0xffffffff
	.align		4
        /*0008*/ 	.word	0x00000000
	.align		4
        /*000c*/ 	.word	0xfffffffe
	.align		4
        /*0010*/ 	.word	0x00000000
	.align		4
        /*0014*/ 	.word	0xfffffffd
	.align		4
        /*0018*/ 	.word	0x00000000
	.align		4
        /*001c*/ 	.word	0xfffffffc


//--------------------- .nv.constant4             --------------------------
	.section	.nv.constant4,"a",@progbits
	.align	8
	.align		8
.nv.constant4:
        /*0000*/ 	.dword	_$_str
	.align		8
        /*0008*/ 	.dword	_$_str_$_2


//--------------------- .text.triton_poi_fused__native_batch_norm_legit_no_training_reflection_pad2d_relu_10 --------------------------
	.section	.text.triton_poi_fused__native_batch_norm_legit_no_training_reflection_pad2d_relu_10,"ax",@progbits
	.align	128
        .global         triton_poi_fused__native_batch_norm_legit_no_training_reflection_pad2d_relu_10
        .type           triton_poi_fused__native_batch_norm_legit_no_training_reflection_pad2d_relu_10,@function
        .size           triton_poi_fused__native_batch_norm_legit_no_training_reflection_pad2d_relu_10,(.L_x_1 - triton_poi_fused__native_batch_norm_legit_no_training_reflection_pad2d_relu_10)
        .other          triton_poi_fused__native_batch_norm_legit_no_training_reflection_pad2d_relu_10,@"STO_CUDA_ENTRY STV_DEFAULT"
triton_poi_fused__native_batch_norm_legit_no_training_reflection_pad2d_relu_10:
.text.triton_poi_fused__native_batch_norm_legit_no_training_reflection_pad2d_relu_10:
[----:B------:R-:W-:Y:S01]  /*0000*/  LDC R1, c[0x0][0x28] ;  /* 0x00000a00ff017b82 */ /* 0x000fe20000000800 */
[----:B------:R-:W1:Y:S07]  /*0010*/  S2R R0, SR_TID.X ;  /* 0x0000000000007919 */ /* 0x000e6e0000002100 */
[----:B------:R-:W2:Y:S01]  /*0020*/  LDC.64 R22, c[0x0][0x220] ;  /* 0x00008800ff167b82 */ /* 0x000ea20000000a00 */
[----:B------:R-:W-:Y:S01]  /*0030*/  ULDC.64 UR4, c[0x0][0x208] ;  /* 0x0000820000047ab9 */ /* 0x000fe20000000a00 */
[----:B------:R-:W3:Y:S01]  /*0040*/  S2R R5, SR_CTAID.X ;  /* 0x0000000000057919 */ /* 0x000ee20000002500 */
[----:B-1----:R-:W-:-:S05]  /*0050*/  IMAD.SHL.U32 R0, R0, 0x4, RZ ;  /* 0x0000000400007824 */ /* 0x002fca00078e00ff */
[----:B------:R-:W-:-:S05]  /*0060*/  LOP3.LUT R0, R0, 0x1fc, RZ, 0xc0, !PT ;  /* 0x000001fc00007812 */ /* 0x000fca00078ec0ff */
[----:B---3--:R-:W-:-:S04]  /*0070*/  IMAD R5, R5, 0x400, R0 ;  /* 0x0000040005057824 */ /* 0x008fc800078e0200 */
[C---:B------:R-:W-:Y:S01]  /*0080*/  VIADD R2, R5.reuse, 0x3 ;  /* 0x0000000305027836 */ /* 0x040fe20000000000 */
[----:B------:R-:W-:Y:S01]  /*0090*/  IADD3 R10, R5, 0x1, RZ ;  /* 0x00000001050a7810 */ /* 0x000fe20007ffe0ff */
[----:B------:R-:W-:Y:S01]  /*00a0*/  IMAD.HI R6, R5, 0x38e38e39, RZ ;  /* 0x38e38e3905067827 */ /* 0x000fe200078e02ff */
[----:B------:R-:W-:-:S03]  /*00b0*/  IADD3 R0, R5, 0x200, RZ ;  /* 0x0000020005007810 */ /* 0x000fc60007ffe0ff */
[----:B------:R-:W-:Y:S01]  /*00c0*/  IMAD.HI R11, R5, 0x1948b0fd, RZ ;  /* 0x1948b0fd050b7827 */ /* 0x000fe200078e02ff */
[----:B------:R-:W-:-:S03]  /*00d0*/  SHF.R.U32.HI R3, RZ, 0x1f, R6 ;  /* 0x0000001fff037819 */ /* 0x000fc60000011606 */
[----:B------:R-:W-:Y:S01]  /*00e0*/  IMAD.HI R12, R2, 0x38e38e39, RZ ;  /* 0x38e38e39020c7827 */ /* 0x000fe200078e02ff */
[----:B------:R-:W-:Y:S02]  /*00f0*/  SHF.R.U32.HI R14, RZ, 0x1f, R11 ;  /* 0x0000001fff0e7819 */ /* 0x000fe4000001160b */
[----:B------:R-:W-:Y:S01]  /*0100*/  LEA.HI.SX32 R6, R6, R3, 0x1e ;  /* 0x0000000306067211 */ /* 0x000fe200078ff2ff */
[----:B------:R-:W-:Y:S01]  /*0110*/  IMAD.HI R4, R10, 0x38e38e39, RZ ;  /* 0x38e38e390a047827 */ /* 0x000fe200078e02ff */
[----:B------:R-:W-:Y:S02]  /*0120*/  SHF.R.U32.HI R9, RZ, 0x1f, R12 ;  /* 0x0000001fff097819 */ /* 0x000fe4000001160c */
[----:B------:R-:W-:Y:S01]  /*0130*/  LEA.HI.SX32 R3, R11, R14, 0x1b ;  /* 0x0000000e0b037211 */ /* 0x000fe200078fdaff */
[----:B------:R-:W-:Y:S01]  /*0140*/  VIADD R8, R5, 0x2 ;  /* 0x0000000205087836 */ /* 0x000fe20000000000 */
[----:B------:R-:W-:Y:S01]  /*0150*/  SHF.R.U32.HI R7, RZ, 0x1f, R4 ;  /* 0x0000001fff077819 */ /* 0x000fe20000011604 */
[----:B------:R-:W-:Y:S01]  /*0160*/  IMAD.HI R18, R0, 0x1948b0fd, RZ ;  /* 0x1948b0fd00127827 */ /* 0x000fe200078e02ff */
[----:B------:R-:W-:-:S02]  /*0170*/  LEA.HI.SX32 R12, R12, R9, 0x1e ;  /* 0x000000090c0c7211 */ /* 0x000fc400078ff2ff */
[----:B------:R-:W-:Y:S01]  /*0180*/  LEA.HI.SX32 R7, R4, R7, 0x1e ;  /* 0x0000000704077211 */ /* 0x000fe200078ff2ff */
[----:B------:R-:W-:Y:S01]  /*0190*/  IMAD.HI R11, R8, 0x38e38e39, RZ ;  /* 0x38e38e39080b7827 */ /* 0x000fe200078e02ff */
[----:B------:R-:W-:-:S03]  /*01a0*/  SHF.R.U32.HI R19, RZ, 0x1f, R18 ;  /* 0x0000001fff137819 */ /* 0x000fc60000011612 */
[C---:B------:R-:W-:Y:S01]  /*01b0*/  VIADD R9, R5.reuse, 0x201 ;  /* 0x0000020105097836 */ /* 0x040fe20000000000 */
[----:B------:R-:W-:Y:S01]  /*01c0*/  SHF.R.U32.HI R4, RZ, 0x1f, R11 ;  /* 0x0000001fff047819 */ /* 0x000fe2000001160b */
[----:B------:R-:W-:Y:S01]  /*01d0*/  VIADD R28, R5, 0x203 ;  /* 0x00000203051c7836 */ /* 0x000fe20000000000 */
[----:B------:R-:W-:Y:S01]  /*01e0*/  LEA.HI.SX32 R18, R18, R19, 0x1b ;  /* 0x0000001312127211 */ /* 0x000fe200078fdaff */
[----:B------:R-:W-:Y:S01]  /*01f0*/  IMAD.HI R13, R0, 0x38e38e39, RZ ;  /* 0x38e38e39000d7827 */ /* 0x000fe200078e02ff */
[----:B------:R-:W-:-:S03]  /*0200*/  LEA.HI.SX32 R11, R11, R4, 0x1e ;  /* 0x000000040b0b7211 */ /* 0x000fc600078ff2ff */
[----:B------:R-:W-:Y:S01]  /*0210*/  IMAD.HI R15, R9, 0x38e38e39, RZ ;  /* 0x38e38e39090f7827 */ /* 0x000fe200078e02ff */
[----:B------:R-:W-:-:S03]  /*0220*/  SHF.R.U32.HI R4, RZ, 0x1f, R13 ;  /* 0x0000001fff047819 */ /* 0x000fc6000001160d */
[----:B------:R-:W-:Y:S01]  /*0230*/  IMAD.HI R17, R28, 0x38e38e39, RZ ;  /* 0x38e38e391c117827 */ /* 0x000fe200078e02ff */
[----:B------:R-:W-:-:S03]  /*0240*/  SHF.R.U32.HI R16, RZ, 0x1f, R15 ;  /* 0x0000001fff107819 */ /* 0x000fc6000001160f */
[----:B------:R-:W-:Y:S01]  /*0250*/  IMAD R14, R7, 0x12, RZ ;  /* 0x00000012070e7824 */ /* 0x000fe200078e02ff */
[----:B------:R-:W-:Y:S01]  /*0260*/  SHF.R.U32.HI R20, RZ, 0x1f, R17 ;  /* 0x0000001fff147819 */ /* 0x000fe20000011611 */
[----:B------:R-:W-:Y:S01]  /*0270*/  IMAD.HI R19, R6, 0x38e38e39, RZ ;  /* 0x38e38e3906137827 */ /* 0x000fe200078e02ff */
[----:B------:R-:W-:Y:S02]  /*0280*/  LEA.HI.SX32 R7, R13, R4, 0x1e ;  /* 0x000000040d077211 */ /* 0x000fe400078ff2ff */
[----:B------:R-:W-:Y:S01]  /*0290*/  LEA.HI.SX32 R13, R15, R16, 0x1e ;  /* 0x000000100f0d7211 */ /* 0x000fe200078ff2ff */
[----:B------:R-:W-:Y:S01]  /*02a0*/  IMAD R15, R12, 0x12, RZ ;  /* 0x000000120c0f7824 */ /* 0x000fe200078e02ff */
[----:B------:R-:W-:Y:S01]  /*02b0*/  LEA.HI.SX32 R4, R17, R20, 0x1e ;  /* 0x0000001411047211 */ /* 0x000fe200078ff2ff */
[----:B------:R-:W-:Y:S01]  /*02c0*/  IMAD R12, R11, 0x12, RZ ;  /* 0x000000120b0c7824 */ /* 0x000fe200078e02ff */
[----:B------:R-:W-:Y:S02]  /*02d0*/  LOP3.LUT R17, RZ, R14, RZ, 0x33, !PT ;  /* 0x0000000eff117212 */ /* 0x000fe400078e33ff */
[----:B------:R-:W-:-:S02]  /*02e0*/  SHF.R.U32.HI R16, RZ, 0x1f, R19 ;  /* 0x0000001fff107819 */ /* 0x000fc40000011613 */
[----:B------:R-:W-:Y:S02]  /*02f0*/  IADD3 R10, R10, R17, RZ ;  /* 0x000000110a0a7210 */ /* 0x000fe40007ffe0ff */
[----:B------:R-:W-:Y:S01]  /*0300*/  LEA.HI.SX32 R14, R19, R16, 0x1e ;  /* 0x00000010130e7211 */ /* 0x000fe200078ff2ff */
[----:B------:R-:W-:Y:S01]  /*0310*/  IMAD.HI R16, R11, 0x38e38e39, RZ ;  /* 0x38e38e390b107827 */ /* 0x000fe200078e02ff */
[----:B------:R-:W-:Y:S02]  /*0320*/  LOP3.LUT R21, RZ, R15, RZ, 0x33, !PT ;  /* 0x0000000fff157212 */ /* 0x000fe400078e33ff */
[----:B------:R-:W-:Y:S01]  /*0330*/  LOP3.LUT R17, RZ, R12, RZ, 0x33, !PT ;  /* 0x0000000cff117212 */ /* 0x000fe200078e33ff */
[C---:B------:R-:W-:Y:S02]  /*0340*/  IMAD R15, R7.reuse, 0x12, RZ ;  /* 0x00000012070f7824 */ /* 0x040fe400078e02ff */
[----:B------:R-:W-:-:S03]  /*0350*/  IMAD.HI R19, R7, 0x38e38e39, RZ ;  /* 0x38e38e3907137827 */ /* 0x000fc600078e02ff */
[----:B------:R-:W-:Y:S01]  /*0360*/  LOP3.LUT R15, RZ, R15, RZ, 0x33, !PT ;  /* 0x0000000fff0f7212 */ /* 0x000fe200078e33ff */
[----:B------:R-:W-:Y:S01]  /*0370*/  IMAD.IADD R8, R8, 0x1, R17 ;  /* 0x0000000108087824 */ /* 0x000fe200078e0211 */
[----:B------:R-:W-:Y:S01]  /*0380*/  SHF.R.U32.HI R17, RZ, 0x1f, R16 ;  /* 0x0000001fff117819 */ /* 0x000fe20000011610 */
[----:B------:R-:W-:Y:S01]  /*0390*/  IMAD.IADD R12, R2, 0x1, R21 ;  /* 0x00000001020c7824 */ /* 0x000fe200078e0215 */
[----:B------:R-:W-:Y:S01]  /*03a0*/  IADD3 R0, R0, R15, RZ ;  /* 0x0000000f00007210 */ /* 0x000fe20007ffe0ff */
[----:B------:R-:W-:Y:S01]  /*03b0*/  IMAD R2, R13, 0x12, RZ ;  /* 0x000000120d027824 */ /* 0x000fe200078e02ff */
[----:B------:R-:W-:Y:S01]  /*03c0*/  LEA.HI.SX32 R17, R16, R17, 0x1e ;  /* 0x0000001110117211 */ /* 0x000fe200078ff2ff */
[----:B------:R-:W-:Y:S01]  /*03d0*/  IMAD R15, R6, 0x12, RZ ;  /* 0x00000012060f7824 */ /* 0x000fe200078e02ff */
[----:B------:R-:W-:Y:S01]  /*03e0*/  SHF.R.U32.HI R20, RZ, 0x1f, R19 ;  /* 0x0000001fff147819 */ /* 0x000fe20000011613 */
[----:B------:R-:W-:Y:S01]  /*03f0*/  IMAD R14, R14, 0x12, RZ ;  /* 0x000000120e0e7824 */ /* 0x000fe200078e02ff */
[----:B------:R-:W-:Y:S01]  /*0400*/  LOP3.LUT R2, RZ, R2, RZ, 0x33, !PT ;  /* 0x00000002ff027212 */ /* 0x000fe200078e33ff */
[----:B------:R-:W-:Y:S01]  /*0410*/  IMAD R17, R17, 0x12, RZ ;  /* 0x0000001211117824 */ /* 0x000fe200078e02ff */
[----:B------:R-:W-:-:S02]  /*0420*/  SHF.R.S32.HI R16, RZ, 0x1f, R3 ;  /* 0x0000001fff107819 */ /* 0x000fc40000011403 */
[----:B------:R-:W-:Y:S01]  /*0430*/  LEA.HI.SX32 R13, R19, R20, 0x1e ;  /* 0x00000014130d7211 */ /* 0x000fe200078ff2ff */
[----:B------:R-:W-:Y:S01]  /*0440*/  IMAD.IADD R2, R9, 0x1, R2 ;  /* 0x0000000109027824 */ /* 0x000fe200078e0202 */
[----:B------:R-:W-:Y:S02]  /*0450*/  LOP3.LUT R20, RZ, R15, RZ, 0x33, !PT ;  /* 0x0000000fff147212 */ /* 0x000fe400078e33ff */
[----:B------:R-:W-:Y:S02]  /*0460*/  LEA.HI R16, R16, R3, RZ, 0x8 ;  /* 0x0000000310107211 */ /* 0x000fe400078f40ff */
[----:B------:R-:W-:Y:S01]  /*0470*/  LOP3.LUT R9, RZ, R14, RZ, 0x33, !PT ;  /* 0x0000000eff097212 */ /* 0x000fe200078e33ff */
[----:B------:R-:W-:Y:S01]  /*0480*/  IMAD.IADD R20, R5, 0x1, R20 ;  /* 0x0000000105147824 */ /* 0x000fe200078e0214 */
[----:B------:R-:W-:Y:S02]  /*0490*/  LOP3.LUT R14, RZ, R17, RZ, 0x33, !PT ;  /* 0x00000011ff0e7212 */ /* 0x000fe400078e33ff */
[----:B------:R-:W-:-:S02]  /*04a0*/  LOP3.LUT R16, R16, 0xffffff00, RZ, 0xc0, !PT ;  /* 0xffffff0010107812 */ /* 0x000fc400078ec0ff */
[----:B------:R-:W-:Y:S01]  /*04b0*/  IABS R20, R20 ;  /* 0x0000001400147213 */ /* 0x000fe20000000000 */
[----:B------:R-:W-:Y:S01]  /*04c0*/  IMAD.IADD R11, R11, 0x1, R14 ;  /* 0x000000010b0b7824 */ /* 0x000fe200078e020e */
[----:B------:R-:W-:Y:S01]  /*04d0*/  IABS R14, R10 ;  /* 0x0000000a000e7213 */ /* 0x000fe20000000000 */
[----:B------:R-:W-:Y:S01]  /*04e0*/  IMAD.IADD R24, R3, 0x1, -R16 ;  /* 0x0000000103187824 */ /* 0x000fe200078e0a10 */
[----:B------:R-:W-:Y:S02]  /*04f0*/  IABS R16, R12 ;  /* 0x0000000c00107213 */ /* 0x000fe40000000000 */
[----:B------:R-:W-:Y:S01]  /*0500*/  MOV R10, R20 ;  /* 0x00000014000a7202 */ /* 0x000fe20000000f00 */
[----:B------:R-:W-:Y:S01]  /*0510*/  IMAD.MOV.U32 R12, RZ, RZ, R14 ;  /* 0x000000ffff0c7224 */ /* 0x000fe200078e000e */
[----:B------:R-:W-:Y:S01]  /*0520*/  IABS R15, R8 ;  /* 0x00000008000f7213 */ /* 0x000fe20000000000 */
[----:B------:R-:W-:Y:S01]  /*0530*/  IMAD.MOV.U32 R14, RZ, RZ, R16 ;  /* 0x000000ffff0e7224 */ /* 0x000fe200078e0010 */
[----:B------:R-:W-:Y:S01]  /*0540*/  IADD3 R9, R6, R9, RZ ;  /* 0x0000000906097210 */ /* 0x000fe20007ffe0ff */
[----:B------:R-:W-:Y:S01]  /*0550*/  IMAD R6, R13, 0x12, RZ ;  /* 0x000000120d067824 */ /* 0x000fe200078e02ff */
[----:B------:R-:W-:Y:S01]  /*0560*/  IADD3 R8, R10, -0xf, RZ ;  /* 0xfffffff10a087810 */ /* 0x000fe20007ffe0ff */
[----:B------:R-:W-:Y:S01]  /*0570*/  IMAD.MOV.U32 R13, RZ, RZ, R15 ;  /* 0x000000ffff0d7224 */ /* 0x000fe200078e000f */
[----:B------:R-:W-:Y:S01]  /*0580*/  IABS R9, R9 ;  /* 0x0000000900097213 */ /* 0x000fe20000000000 */
[----:B------:R-:W-:Y:S01]  /*0590*/  VIADD R10, R12, 0xfffffff1 ;  /* 0xfffffff10c0a7836 */ /* 0x000fe20000000000 */
[----:B------:R-:W-:Y:S01]  /*05a0*/  IADD3 R12, R14, -0xf, RZ ;  /* 0xfffffff10e0c7810 */ /* 0x000fe20007ffe0ff */
[----:B--2---:R-:W-:Y:S01]  /*05b0*/  IMAD.WIDE R26, R24, 0x4, R22 ;  /* 0x00000004181a7825 */ /* 0x004fe200078e0216 */
[----:B------:R-:W-:-:S02]  /*05c0*/  IABS R14, R8 ;  /* 0x00000008000e7213 */ /* 0x000fc40000000000 */
[----:B------:R-:W-:Y:S01]  /*05d0*/  IABS R20, R12 ;  /* 0x0000000c00147213 */ /* 0x000fe20000000000 */
[----:B------:R-:W-:Y:S01]  /*05e0*/  VIADD R8, R13, 0xfffffff1 ;  /* 0xfffffff10d087836 */ /* 0x000fe20000000000 */
[----:B------:R-:W-:Y:S02]  /*05f0*/  IABS R13, R10 ;  /* 0x0000000a000d7213 */ /* 0x000fe40000000000 */
[----:B------:R-:W-:Y:S02]  /*0600*/  IABS R10, R11 ;  /* 0x0000000b000a7213 */ /* 0x000fe40000000000 */
[----:B------:R-:W-:Y:S02]  /*0610*/  IABS R16, R8 ;  /* 0x0000000800107213 */ /* 0x000fe40000000000 */
[----:B------:R-:W-:Y:S01]  /*0620*/  IADD3 R8, R9, -0xf, RZ ;  /* 0xfffffff109087810 */ /* 0x000fe20007ffe0ff */
[----:B------:R-:W-:Y:S01]  /*0630*/  VIADD R9, R10, 0xfffffff1 ;  /* 0xfffffff10a097836 */ /* 0x000fe20000000000 */
[----:B------:R-:W-:-:S02]  /*0640*/  LEA R3, R3, 0xff, 0x8 ;  /* 0x000000ff03037811 */ /* 0x000fc400078e40ff */
[----:B------:R-:W-:Y:S01]  /*0650*/  MOV R12, R14 ;  /* 0x0000000e000c7202 */ /* 0x000fe20000000f00 */
[----:B------:R-:W-:Y:S01]  /*0660*/  IMAD.MOV.U32 R14, RZ, RZ, R13 ;  /* 0x000000ffff0e7224 */ /* 0x000fe200078e000d */
[----:B------:R-:W-:Y:S01]  /*0670*/  IABS R10, R8 ;  /* 0x00000008000a7213 */ /* 0x000fe20000000000 */
[C---:B------:R-:W-:Y:S01]  /*0680*/  IMAD.IADD R17, R3.reuse, 0x1, -R20 ;  /* 0x0000000103117824 */ /* 0x040fe200078e0a14 */
[----:B------:R-:W-:Y:S01]  /*0690*/  SHF.R.S32.HI R11, RZ, 0x1f, R18 ;  /* 0x0000001fff0b7819 */ /* 0x000fe20000011412 */
[----:B------:R-:W-:Y:S01]  /*06a0*/  IMAD.IADD R15, R3, 0x1, -R14 ;  /* 0x00000001030f7824 */ /* 0x000fe200078e0a0e */
[----:B------:R-:W-:Y:S01]  /*06b0*/  IADD3 R8, R3, -R12, RZ ;  /* 0x8000000c03087210 */ /* 0x000fe20007ffe0ff */
[----:B------:R-:W1:Y:S01]  /*06c0*/  LDC.64 R20, c[0x0][0x210] ;  /* 0x00008400ff147b82 */ /* 0x000e620000000a00 */
[----:B------:R-:W-:Y:S01]  /*06d0*/  IABS R12, R9 ;  /* 0x00000009000c7213 */ /* 0x000fe20000000000 */
[----:B------:R-:W-:Y:S01]  /*06e0*/  IMAD R15, R10, -0x10, R15 ;  /* 0xfffffff00a0f7824 */ /* 0x000fe200078e020f */
[----:B------:R-:W-:-:S02]  /*06f0*/  LOP3.LUT R6, RZ, R6, RZ, 0x33, !PT ;  /* 0x00000006ff067212 */ /* 0x000fc400078e33ff */
[----:B------:R-:W-:Y:S01]  /*0700*/  IADD3 R9, R3, -R16, RZ ;  /* 0x8000001003097210 */ /* 0x000fe20007ffe0ff */
[----:B------:R-:W-:Y:S01]  /*0710*/  IMAD R3, R10, -0x10, R8 ;  /* 0xfffffff00a037824 */ /* 0x000fe200078e0208 */
[----:B------:R-:W-:Y:S01]  /*0720*/  LEA.HI R11, R11, R18, RZ, 0x8 ;  /* 0x000000120b0b7211 */ /* 0x000fe200078f40ff */
[C---:B------:R-:W-:Y:S01]  /*0730*/  IMAD R17, R12.reuse, -0x10, R17 ;  /* 0xfffffff00c117824 */ /* 0x040fe200078e0211 */
[----:B------:R-:W-:Y:S01]  /*0740*/  IADD3 R6, R7, R6, RZ ;  /* 0x0000000607067210 */ /* 0x000fe20007ffe0ff */
[----:B------:R-:W-:Y:S01]  /*0750*/  IMAD R7, R12, -0x10, R9 ;  /* 0xfffffff00c077824 */ /* 0x000fe200078e0209 */
[----:B------:R-:W-:Y:S01]  /*0760*/  LOP3.LUT R11, R11, 0xffffff00, RZ, 0xc0, !PT ;  /* 0xffffff000b0b7812 */ /* 0x000fe200078ec0ff */
[----:B------:R-:W2:Y:S01]  /*0770*/  LDC.64 R8, c[0x0][0x218] ;  /* 0x00008600ff087b82 */ /* 0x000ea20000000a00 */
[----:B------:R-:W-:Y:S02]  /*0780*/  IABS R0, R0 ;  /* 0x0000000000007213 */ /* 0x000fe40000000000 */
[----:B------:R-:W-:Y:S01]  /*0790*/  IABS R2, R2 ;  /* 0x0000000200027213 */ /* 0x000fe20000000000 */
[----:B------:R-:W-:Y:S01]  /*07a0*/  IMAD.IADD R25, R18, 0x1, -R11 ;  /* 0x0000000112197824 */ /* 0x000fe200078e0a0b */
[----:B------:R-:W-:Y:S01]  /*07b0*/  IABS R6, R6 ;  /* 0x0000000600067213 */ /* 0x000fe20000000000 */
[----:B------:R-:W-:Y:S01]  /*07c0*/  VIADD R0, R0, 0xfffffff1 ;  /* 0xfffffff100007836 */ /* 0x000fe20000000000 */
[----:B------:R-:W-:Y:S01]  /*07d0*/  IADD3 R2, R2, -0xf, RZ ;  /* 0xfffffff102027810 */ /* 0x000fe20007ffe0ff */
[----:B------:R-:W3:Y:S01]  /*07e0*/  LDC.64 R10, c[0x0][0x228] ;  /* 0x00008a00ff0a7b82 */ /* 0x000ee20000000a00 */
[----:B------:R-:W-:Y:S01]  /*07f0*/  LEA R18, R18, 0xff, 0x8 ;  /* 0x000000ff12127811 */ /* 0x000fe200078e40ff */
[----:B------:R-:W-:Y:S01]  /*0800*/  IMAD R16, R4, 0x12, RZ ;  /* 0x0000001204107824 */ /* 0x000fe200078e02ff */
[----:B------:R-:W-:Y:S01]  /*0810*/  IABS R29, R0 ;  /* 0x00000000001d7213 */ /* 0x000fe20000000000 */
[----:B------:R-:W-:Y:S01]  /*0820*/  IMAD.WIDE R22, R25, 0x4, R22 ;  /* 0x0000000419167825 */ /* 0x000fe200078e0216 */
[----:B------:R-:W-:-:S02]  /*0830*/  IADD3 R0, R6, -0xf, RZ ;  /* 0xfffffff106007810 */ /* 0x000fc40007ffe0ff */
[----:B------:R-:W-:Y:S01]  /*0840*/  IABS R19, R2 ;  /* 0x0000000200137213 */ /* 0x000fe20000000000 */
[----:B------:R-:W-:Y:S01]  /*0850*/  IMAD.IADD R29, R18, 0x1, -R29 ;  /* 0x00000001121d7824 */ /* 0x000fe200078e0a1d */
[----:B------:R-:W-:Y:S01]  /*0860*/  IABS R0, R0 ;  /* 0x0000000000007213 */ /* 0x000fe20000000000 */
[----:B-1----:R-:W-:Y:S01]  /*0870*/  IMAD.WIDE R14, R15, 0x4, R20 ;  /* 0x000000040f0e7825 */ /* 0x002fe200078e0214 */
[----:B------:R-:W-:Y:S01]  /*0880*/  IADD3 R19, R18, -R19, RZ ;  /* 0x8000001312137210 */ /* 0x000fe20007ffe0ff */
[----:B------:R-:W4:Y:S01]  /*0890*/  LDG.E.EL R22, desc[UR4][R22.64] ;  /* 0x0000000416167981 */ /* 0x000f22000c2e1900 */
[----:B------:R-:W-:Y:S01]  /*08a0*/  LOP3.LUT R16, RZ, R16, RZ, 0x33, !PT ;  /* 0x00000010ff107212 */ /* 0x000fe200078e33ff */
[C---:B------:R-:W-:Y:S01]  /*08b0*/  IMAD R29, R0.reuse, -0x10, R29 ;  /* 0xfffffff0001d7824 */ /* 0x040fe200078e021d */
[----:B------:R-:W1:Y:S01]  /*08c0*/  LDC.64 R12, c[0x0][0x230] ;  /* 0x00008c00ff0c7b82 */ /* 0x000e620000000a00 */
[----:B------:R-:W-:Y:S01]  /*08d0*/  IMAD R19, R0, -0x10, R19 ;  /* 0xfffffff000137824 */ /* 0x000fe200078e0213 */
[----:B------:R5:W4:Y:S04]  /*08e0*/  LDG.E.EL R4, desc[UR4][R14.64] ;  /* 0x000000040e047981 */ /* 0x000b28000c2e1900 */
[----:B------:R2:W4:Y:S01]  /*08f0*/  LDG.E.EL R0, desc[UR4][R26.64] ;  /* 0x000000041a007981 */ /* 0x000522000c2e1900 */
[----:B------:R-:W-:-:S04]  /*0900*/  IMAD.WIDE R6, R7, 0x4, R20 ;  /* 0x0000000407067825 */ /* 0x000fc800078e0214 */
[----:B------:R-:W-:Y:S02]  /*0910*/  IMAD.IADD R28, R28, 0x1, R16 ;  /* 0x000000011c1c7824 */ /* 0x000fe400078e0210 */
[----:B0----5:R-:W-:Y:S01]  /*0920*/  IMAD.WIDE R14, R17, 0x4, R20 ;  /* 0x00000004110e7825 */ /* 0x021fe200078e0214 */
[----:B------:R-:W5:Y:S03]  /*0930*/  LDG.E.EL R6, desc[UR4][R6.64] ;  /* 0x0000000406067981 */ /* 0x000f66000c2e1900 */
[----:B--2---:R-:W-:-:S04]  /*0940*/  IMAD.WIDE R26, R24, 0x4, R8 ;  /* 0x00000004181a7825 */ /* 0x004fc800078e0208 */
[----:B---3--:R-:W-:Y:S01]  /*0950*/  IMAD.WIDE R16, R24, 0x4, R10 ;  /* 0x0000000418107825 */ /* 0x008fe200078e020a */
[----:B------:R0:W2:Y:S04]  /*0960*/  LDG.E.EL R23, desc[UR4][R26.64] ;  /* 0x000000041a177981 */ /* 0x0000a8000c2e1900 */
[----:B------:R3:W2:Y:S01]  /*0970*/  LDG.E.EL R7, desc[UR4][R16.64] ;  /* 0x0000000410077981 */ /* 0x0006a2000c2e1900 */
[----:B0-----:R-:W-:-:S05]  /*0980*/  IADD3 R26, R5, 0x202, RZ ;  /* 0x00000202051a7810 */ /* 0x001fca0007ffe0ff */
[----:B---3--:R-:W-:-:S05]  /*0990*/  IMAD.HI R16, R26, 0x38e38e39, RZ ;  /* 0x38e38e391a107827 */ /* 0x008fca00078e02ff */
[----:B------:R-:W-:-:S04]  /*09a0*/  SHF.R.U32.HI R17, RZ, 0x1f, R16 ;  /* 0x0000001fff117819 */ /* 0x000fc80000011610 */
[----:B------:R-:W-:Y:S01]  /*09b0*/  LEA.HI.SX32 R16, R16, R17, 0x1e ;  /* 0x0000001110107211 */ /* 0x000fe200078ff2ff */
[----:B------:R-:W-:-:S04]  /*09c0*/  IMAD.WIDE R2, R3, 0x4, R20 ;  /* 0x0000000403027825 */ /* 0x000fc800078e0214 */
[----:B------:R-:W-:Y:S02]  /*09d0*/  IMAD R17, R16, 0x12, RZ ;  /* 0x0000001210117824 */ /* 0x000fe400078e02ff */
[----:B------:R-:W3:Y:S03]  /*09e0*/  LDG.E.EL R3, desc[UR4][R2.64] ;  /* 0x0000000402037981 */ /* 0x000ee6000c2e1900 */
[----:B------:R-:W-:-:S05]  /*09f0*/  LOP3.LUT R17, RZ, R17, RZ, 0x33, !PT ;  /* 0x00000011ff117212 */ /* 0x000fca00078e33ff */
[----:B------:R-:W-:Y:S01]  /*0a00*/  IMAD.IADD R26, R26, 0x1, R17 ;  /* 0x000000011a1a7824 */ /* 0x000fe200078e0211 */
[----:B------:R1:W2:Y:S04]  /*0a10*/  LDG.E.EL R2, desc[UR4][R14.64] ;  /* 0x000000040e027981 */ /* 0x0002a8000c2e1900 */
[----:B------:R-:W-:Y:S01]  /*0a20*/  IABS R26, R26 ;  /* 0x0000001a001a7213 */ /* 0x000fe20000000000 */
[----:B-1----:R-:W-:-:S05]  /*0a30*/  IMAD.WIDE R14, R24, 0x4, R12 ;  /* 0x00000004180e7825 */ /* 0x002fca00078e020c */
[----:B------:R0:W5:Y:S02]  /*0a40*/  LDG.E.EL R24, desc[UR4][R14.64] ;  /* 0x000000040e187981 */ /* 0x000164000c2e1900 */
[----:B0-----:R-:W-:-:S04]  /*0a50*/  IMAD.HI R15, R16, 0x38e38e39, RZ ;  /* 0x38e38e39100f7827 */ /* 0x001fc800078e02ff */
[----:B------:R-:W-:Y:S01]  /*0a60*/  VIADD R14, R26, 0xfffffff1 ;  /* 0xfffffff11a0e7836 */ /* 0x000fe20000000000 */
[----:B------:R-:W-:-:S04]  /*0a70*/  SHF.R.U32.HI R26, RZ, 0x1f, R15 ;  /* 0x0000001fff1a7819 */ /* 0x000fc8000001160f */
[----:B------:R-:W-:-:S05]  /*0a80*/  LEA.HI.SX32 R26, R15, R26, 0x1e ;  /* 0x0000001a0f1a7211 */ /* 0x000fca00078ff2ff */
[----:B------:R-:W-:-:S05]  /*0a90*/  IMAD R26, R26, 0x12, RZ ;  /* 0x000000121a1a7824 */ /* 0x000fca00078e02ff */
[----:B------:R-:W-:Y:S02]  /*0aa0*/  LOP3.LUT R15, RZ, R26, RZ, 0x33, !PT ;  /* 0x0000001aff0f7212 */ /* 0x000fe400078e33ff */
[----:B------:R-:W-:Y:S02]  /*0ab0*/  IABS R17, R28 ;  /* 0x0000001c00117213 */ /* 0x000fe40000000000 */
[----:B------:R-:W-:Y:S02]  /*0ac0*/  IADD3 R15, R16, R15, RZ ;  /* 0x0000000f100f7210 */ /* 0x000fe40007ffe0ff */
[----:B------:R-:W-:Y:S02]  /*0ad0*/  IADD3 R17, R17, -0xf, RZ ;  /* 0xfffffff111117810 */ /* 0x000fe40007ffe0ff */
[----:B------:R-:W-:Y:S02]  /*0ae0*/  IABS R15, R15 ;  /* 0x0000000f000f7213 */ /* 0x000fe40000000000 */
[----:B------:R-:W-:-:S02]  /*0af0*/  IABS R27, R17 ;  /* 0x00000011001b7213 */ /* 0x000fc40000000000 */
[----:B------:R-:W-:Y:S01]  /*0b00*/  IABS R17, R14 ;  /* 0x0000000e00117213 */ /* 0x000fe20000000000 */
[----:B------:R-:W-:-:S03]  /*0b10*/  VIADD R15, R15, 0xfffffff1 ;  /* 0xfffffff10f0f7836 */ /* 0x000fc60000000000 */
[----:B------:R-:W-:Y:S02]  /*0b20*/  IADD3 R14, R18, -R17, RZ ;  /* 0x80000011120e7210 */ /* 0x000fe40007ffe0ff */
[----:B------:R-:W-:Y:S01]  /*0b30*/  IABS R15, R15 ;  /* 0x0000000f000f7213 */ /* 0x000fe20000000000 */
[----:B------:R-:W-:-:S04]  /*0b40*/  IMAD.IADD R18, R18, 0x1, -R27 ;  /* 0x0000000112127824 */ /* 0x000fc800078e0a1b */
[C---:B------:R-:W-:Y:S02]  /*0b50*/  IMAD R27, R15.reuse, -0x10, R14 ;  /* 0xfffffff00f1b7824 */ /* 0x040fe400078e020e */
[----:B------:R-:W-:Y:S02]  /*0b60*/  IMAD R26, R15, -0x10, R18 ;  /* 0xfffffff00f1a7824 */ /* 0x000fe400078e0212 */
[----:B------:R-:W-:-:S04]  /*0b70*/  IMAD.WIDE R16, R19, 0x4, R20 ;  /* 0x0000000413107825 */ /* 0x000fc800078e0214 */
[--C-:B------:R-:W-:Y:S02]  /*0b80*/  IMAD.WIDE R14, R29, 0x4, R20.reuse ;  /* 0x000000041d0e7825 */ /* 0x100fe400078e0214 */
[----:B------:R0:W5:Y:S02]  /*0b90*/  LDG.E.EL R16, desc[UR4][R16.64] ;  /* 0x0000000410107981 */ /* 0x000164000c2e1900 */
[--C-:B------:R-:W-:Y:S02]  /*0ba0*/  IMAD.WIDE R18, R27, 0x4, R20.reuse ;  /* 0x000000041b127825 */ /* 0x100fe400078e0214 */
[----:B------:R1:W5:Y:S02]  /*0bb0*/  LDG.E.EL R14, desc[UR4][R14.64] ;  /* 0x000000040e0e7981 */ /* 0x000364000c2e1900 */
[----:B------:R-:W-:Y:S02]  /*0bc0*/  IMAD.WIDE R20, R26, 0x4, R20 ;  /* 0x000000041a147825 */ /* 0x000fe400078e0214 */
[----:B------:R-:W5:Y:S02]  /*0bd0*/  LDG.E.EL R18, desc[UR4][R18.64] ;  /* 0x0000000412127981 */ /* 0x000f64000c2e1900 */
[----:B------:R-:W-:-:S02]  /*0be0*/  IMAD.WIDE R8, R25, 0x4, R8 ;  /* 0x0000000419087825 */ /* 0x000fc400078e0208 */
[----:B------:R-:W5:Y:S02]  /*0bf0*/  LDG.E.EL R20, desc[UR4][R20.64] ;  /* 0x0000000414147981 */ /* 0x000f64000c2e1900 */
[C---:B------:R-:W-:Y:S02]  /*0c00*/  IMAD.WIDE R10, R25.reuse, 0x4, R10 ;  /* 0x00000004190a7825 */ /* 0x040fe400078e020a */
[----:B------:R1:W5:Y:S02]  /*0c10*/  LDG.E.EL R27, desc[UR4][R8.64] ;  /* 0x00000004081b7981 */ /* 0x000364000c2e1900 */
[----:B------:R-:W-:Y:S02]  /*0c20*/  IMAD.WIDE R12, R25, 0x4, R12 ;  /* 0x00000004190c7825 */ /* 0x000fe400078e020c */
[----:B------:R1:W5:Y:S04]  /*0c30*/  LDG.E.EL R10, desc[UR4][R10.64] ;  /* 0x000000040a0a7981 */ /* 0x000368000c2e1900 */
[----:B------:R3:W5:Y:S01]  /*0c40*/  LDG.E.EL R13, desc[UR4][R12.64] ;  /* 0x000000040c0d7981 */ /* 0x000762000c2e1900 */
[----:B0-----:R-:W-:Y:S01]  /*0c50*/  HFMA2.MMA R17, -RZ, RZ, 1.625, 0 ;  /* 0x3e800000ff117435 */ /* 0x001fe200000001ff */
[----:B----4-:R-:W-:-:S04]  /*0c60*/  FADD R0, R0, 9.9999997473787516356e-06 ;  /* 0x3727c5ac00007421 */ /* 0x010fc80000000000 */
[----:B------:R-:W0:Y:S01]  /*0c70*/  MUFU.SQRT R25, R0 ;  /* 0x0000000000197308 */ /* 0x000e220000002000 */
[----:B------:R-:W-:-:S07]  /*0c80*/  FADD R22, R22, 9.9999997473787516356e-06 ;  /* 0x3727c5ac16167421 */ /* 0x000fce0000000000 */
[----:B-1----:R-:W1:Y:S01]  /*0c90*/  MUFU.SQRT R15, R22 ;  /* 0x00000016000f7308 */ /* 0x002e620000002000 */
[C---:B0-----:R-:W-:Y:S02]  /*0ca0*/  FSETP.GT.AND P0, PT, R25.reuse, 8.50705917302346158658e+37, PT ;  /* 0x7e8000001900780b */ /* 0x041fe40003f04000 */
[----:B------:R-:W-:Y:S02]  /*0cb0*/  FSETP.GEU.AND P2, PT, R25, 1.175494350822287508e-38, PT ;  /* 0x008000001900780b */ /* 0x000fe40003f4e000 */
[----:B-1----:R-:W-:-:S09]  /*0cc0*/  FSETP.GT.AND P1, PT, R15, 8.50705917302346158658e+37, PT ;  /* 0x7e8000000f00780b */ /* 0x002fd20003f24000 */
[----:B------:R-:W-:Y:S01]  /*0cd0*/  @P0 FMUL R25, R25, 0.25 ;  /* 0x3e80000019190820 */ /* 0x000fe20000400000 */
[----:B------:R-:W-:-:S03]  /*0ce0*/  FSETP.GEU.AND P3, PT, R15, 1.175494350822287508e-38, PT ;  /* 0x008000000f00780b */ /* 0x000fc60003f6e000 */
[----:B------:R-:W-:Y:S01]  /*0cf0*/  @!P2 FMUL R25, R25, 16777216 ;  /* 0x4b8000001919a820 */ /* 0x000fe20000400000 */
[----:B------:R-:W-:-:S05]  /*0d00*/  FSEL R8, R17, 1, P0 ;  /* 0x3f80000011087808 */ /* 0x000fca0000000000 */
[----:B------:R-:W0:Y:S01]  /*0d10*/  MUFU.RCP R25, R25 ;  /* 0x0000001900197308 */ /* 0x000e220000001000 */
[----:B------:R-:W-:Y:S01]  /*0d20*/  @P1 FMUL R15, R15, 0.25 ;  /* 0x3e8000000f0f1820 */ /* 0x000fe20000400000 */
[----:B------:R-:W-:-:S03]  /*0d30*/  @!P2 FMUL R8, R8, 16777216 ;  /* 0x4b8000000808a820 */ /* 0x000fc60000400000 */
[----:B------:R-:W-:-:S04]  /*0d40*/  @!P3 FMUL R15, R15, 16777216 ;  /* 0x4b8000000f0fb820 */ /* 0x000fc80000400000 */
[----:B------:R-:W1:Y:S01]  /*0d50*/  MUFU.RCP R0, R15 ;  /* 0x0000000f00007308 */ /* 0x000e620000001000 */
[----:B------:R-:W-:Y:S01]  /*0d60*/  FSEL R17, R17, 1, P1 ;  /* 0x3f80000011117808 */ /* 0x000fe20000800000 */
[----:B0-----:R-:W-:Y:S02]  /*0d70*/  FMUL R11, R25, R8 ;  /* 0x00000008190b7220 */ /* 0x001fe40000400000 */
[----:B------:R-:W0:Y:S01]  /*0d80*/  LDC.64 R8, c[0x0][0x238] ;  /* 0x00008e00ff087b82 */ /* 0x000e220000000a00 */
[--C-:B--2---:R-:W-:Y:S01]  /*0d90*/  FADD R4, R4, -R23.reuse ;  /* 0x8000001704047221 */ /* 0x104fe20000000000 */
[----:B------:R-:W-:Y:S01]  /*0da0*/  @!P3 FMUL R17, R17, 16777216 ;  /* 0x4b8000001111b820 */ /* 0x000fe20000400000 */
[--C-:B---3--:R-:W-:Y:S01]  /*0db0*/  FADD R12, R3, -R23.reuse ;  /* 0x80000017030c7221 */ /* 0x108fe20000000000 */
[--C-:B------:R-:W-:Y:S01]  /*0dc0*/  FADD R2, R2, -R23.reuse ;  /* 0x8000001702027221 */ /* 0x100fe20000000000 */
[----:B-----5:R-:W-:Y:S01]  /*0dd0*/  FADD R6, R6, -R23 ;  /* 0x8000001706067221 */ /* 0x020fe20000000000 */
[C---:B------:R-:W-:Y:S01]  /*0de0*/  FMUL R3, R11.reuse, R4 ;  /* 0x000000040b037220 */ /* 0x040fe20000400000 */
[----:B-1----:R-:W-:Y:S01]  /*0df0*/  FMUL R17, R0, R17 ;  /* 0x0000001100117220 */ /* 0x002fe20000400000 */
[C---:B------:R-:W-:Y:S01]  /*0e00*/  FMUL R12, R11.reuse, R12 ;  /* 0x0000000c0b0c7220 */ /* 0x040fe20000400000 */
[C---:B------:R-:W-:Y:S01]  /*0e10*/  FMUL R15, R11.reuse, R2 ;  /* 0x000000020b0f7220 */ /* 0x040fe20000400000 */
[----:B------:R-:W-:Y:S01]  /*0e20*/  FMUL R11, R11, R6 ;  /* 0x000000060b0b7220 */ /* 0x000fe20000400000 */
[C-C-:B------:R-:W-:Y:S01]  /*0e30*/  FFMA R3, R7.reuse, R3, R24.reuse ;  /* 0x0000000307037223 */ /* 0x140fe20000000018 */
[----:B------:R-:W-:-:S02]  /*0e40*/  FFMA R2, R7, R12, R24 ;  /* 0x0000000c07027223 */ /* 0x000fc40000000018 */
[C-C-:B------:R-:W-:Y:S01]  /*0e50*/  FFMA R0, R7.reuse, R11, R24.reuse ;  /* 0x0000000b07007223 */ /* 0x140fe20000000018 */
[----:B------:R-:W-:Y:S01]  /*0e60*/  FFMA R7, R7, R15, R24 ;  /* 0x0000000f07077223 */ /* 0x000fe20000000018 */
[----:B------:R-:W-:Y:S02]  /*0e70*/  FSETP.GEU.AND P6, PT, R3, RZ, PT ;  /* 0x000000ff0300720b */ /* 0x000fe40003fce000 */
[----:B------:R-:W-:Y:S02]  /*0e80*/  FSETP.GEU.AND P0, PT, R2, RZ, PT ;  /* 0x000000ff0200720b */ /* 0x000fe40003f0e000 */
[----:B------:R-:W-:Y:S01]  /*0e90*/  FSETP.GEU.AND P1, PT, R7, RZ, PT ;  /* 0x000000ff0700720b */ /* 0x000fe20003f2e000 */
[----:B0-----:R-:W-:Y:S01]  /*0ea0*/  IMAD.WIDE R8, R5, 0x4, R8 ;  /* 0x0000000405087825 */ /* 0x001fe200078e0208 */
[----:B------:R-:W-:Y:S02]  /*0eb0*/  SEL R5, R3, RZ, P6 ;  /* 0x000000ff03057207 */ /* 0x000fe40003000000 */
[----:B------:R-:W-:-:S02]  /*0ec0*/  FSETP.GEU.AND P2, PT, R0, RZ, PT ;  /* 0x000000ff0000720b */ /* 0x000fc40003f4e000 */
[----:B------:R-:W-:Y:S02]  /*0ed0*/  SEL R4, R2, RZ, P0 ;  /* 0x000000ff02047207 */ /* 0x000fe40000000000 */
[----:B------:R-:W-:Y:S02]  /*0ee0*/  SEL R7, R7, RZ, P1 ;  /* 0x000000ff07077207 */ /* 0x000fe40000800000 */
[----:B------:R-:W-:-:S05]  /*0ef0*/  SEL R6, R0, RZ, P2 ;  /* 0x000000ff00067207 */ /* 0x000fca0001000000 */
[----:B------:R-:W-:Y:S01]  /*0f00*/  STG.E.128 desc[UR4][R8.64], R4 ;  /* 0x0000000408007986 */ /* 0x000fe2000c101d04 */
[--C-:B------:R-:W-:Y:S01]  /*0f10*/  FADD R14, R14, -R27.reuse ;  /* 0x8000001b0e0e7221 */ /* 0x100fe20000000000 */
[--C-:B------:R-:W-:Y:S01]  /*0f20*/  FADD R16, R16, -R27.reuse ;  /* 0x8000001b10107221 */ /* 0x100fe20000000000 */
[--C-:B------:R-:W-:Y:S01]  /*0f30*/  FADD R18, R18, -R27.reuse ;  /* 0x8000001b12127221 */ /* 0x100fe20000000000 */
[----:B------:R-:W-:Y:S01]  /*0f40*/  FADD R20, R20, -R27 ;  /* 0x8000001b14147221 */ /* 0x000fe20000000000 */
[C---:B------:R-:W-:Y:S01]  /*0f50*/  FMUL R14, R17.reuse, R14 ;  /* 0x0000000e110e7220 */ /* 0x040fe20000400000 */
[C---:B------:R-:W-:Y:S01]  /*0f60*/  FMUL R16, R17.reuse, R16 ;  /* 0x0000001011107220 */ /* 0x040fe20000400000 */
[C---:B------:R-:W-:Y:S01]  /*0f70*/  FMUL R18, R17.reuse, R18 ;  /* 0x0000001211127220 */ /* 0x040fe20000400000 */
[----:B------:R-:W-:Y:S01]  /*0f80*/  FMUL R20, R17, R20 ;  /* 0x0000001411147220 */ /* 0x000fe20000400000 */
[C-C-:B------:R-:W-:Y:S01]  /*0f90*/  FFMA R14, R10.reuse, R14, R13.reuse ;  /* 0x0000000e0a0e7223 */ /* 0x140fe2000000000d */
[C-C-:B------:R-:W-:Y:S01]  /*0fa0*/  FFMA R16, R10.reuse, R16, R13.reuse ;  /* 0x000000100a107223 */ /* 0x140fe2000000000d */
[C-C-:B------:R-:W-:Y:S01]  /*0fb0*/  FFMA R18, R10.reuse, R18, R13.reuse ;  /* 0x000000120a127223 */ /* 0x140fe2000000000d */
[----:B------:R-:W-:-:S02]  /*0fc0*/  FFMA R20, R10, R20, R13 ;  /* 0x000000140a147223 */ /* 0x000fc4000000000d */
[----:B------:R-:W-:Y:S02]  /*0fd0*/  FSETP.GEU.AND P3, PT, R14, RZ, PT ;  /* 0x000000ff0e00720b */ /* 0x000fe40003f6e000 */
[----:B------:R-:W-:Y:S02]  /*0fe0*/  FSETP.GEU.AND P4, PT, R16, RZ, PT ;  /* 0x000000ff1000720b */ /* 0x000fe40003f8e000 */
[----:B------:R-:W-:Y:S02]  /*0ff0*/  FSETP.GEU.AND P5, PT, R18, RZ, PT ;  /* 0x000000ff1200720b */ /* 0x000fe40003fae000 */
[----:B------:R-:W-:Y:S02]  /*1000*/  FSETP.GEU.AND P6, PT, R20, RZ, PT ;  /* 0x000000ff1400720b */ /* 0x000fe40003fce000 */
[----:B------:R-:W-:Y:S02]  /*1010*/  SEL R12, R14, RZ, P3 ;  /* 0x000000ff0e0c7207 */ /* 0x000fe40001800000 */
[----:B------:R-:W-:-:S02]  /*1020*/  SEL R13, R16, RZ, P4 ;  /* 0x000000ff100d7207 */ /* 0x000fc40002000000 */
[----:B------:R-:W-:Y:S02]  /*1030*/  SEL R14, R18, RZ, P5 ;  /* 0x000000ff120e7207 */ /* 0x000fe40002800000 */
[----:B------:R-:W-:-:S05]  /*1040*/  SEL R15, R20, RZ, P6 ;  /* 0x000000ff140f7207 */ /* 0x000fca0003000000 */
[----:B------:R-:W-:Y:S01]  /*1050*/  STG.E.128 desc[UR4][R8.64+0x800], R12 ;  /* 0x0008000c08007986 */ /* 0x000fe2000c101d04 */
[----:B------:R-:W-:Y:S05]  /*1060*/  EXIT ;  /* 0x000000000000794d */ /* 0x000fea0003800000 */
.L_x_0:
[----:B------:R-:W-:-:S00]  /*1070*/  BRA `(.L_x_0) ;  /* 0xfffffffc00fc7947 */ /* 0x000fc0000383ffff */
[----:B------:R-:W-:-:S00]  /*1080*/  NOP ;  /* 0x0000000000007918 */ /* 0x000fc00000000000 */
[----:B------:R-:W-:-:S00]  /*1090*/  NOP ;  /* 0x0000000000007918 */ /* 0x000fc00000000000 */
[----:B------:R-:W-:-:S00]  /*10a0*/  NOP ;  /* 0x0000000000007918 */ /* 0x000fc00000000000 */
[----:B------:R-:W-:-:S00]  /*10b0*/  NOP ;  /* 0x0000000000007918 */ /* 0x000fc00000000000 */
[----:B------:R-:W-:-:S00]  /*10c0*/  NOP ;  /* 0x0000000000007918 */ /* 0x000fc00000000000 */
[----:B------:R-:W-:-:S00]  /*10d0*/  NOP ;  /* 0x0000000000007918 */ /* 0x000fc00000000000 */
[----:B------:R-:W-:-:S00]  /*10e0*/  NOP ;  /* 0x0000000000007918 */ /* 0x000fc00000000000 */
[----:B------:R-:W-:-:S00]  /*10f0*/  NOP ;  /* 0x0000000000007918 */ /* 0x000fc00000000000 */
.L_x_1:


//--------------------- .nv.global.init           --------------------------
	.section	.nv.global.init,"aw",@progbits
.nv.global.init:
	.type		_$_str,@object
	.size		_$_str,(_$_str_$_2 - _$_str)
_$_str:
        /*0000*/ 	.byte	0x5f, 0x5f, 0x43, 0x55, 0x44, 0x41, 0x5f, 0x46, 0x54, 0x5a, 0x00
	.type		_$_str_$_2,@object
	.size		_$_str_$_2,(.L_1 - _$_str_$_2)
_$_str_$_2:
        /*000b*/ 	.byte	0x5f, 0x5f, 0x43, 0x55, 0x44, 0x41, 0x5f, 0x50, 0x52, 0x45, 0x43, 0x5f, 0x53, 0x51, 0x52, 0x54
        /*001b*/ 	.byte	0x00
.L_1:


//--------------------- .nv.constant0.triton_poi_fused__native_batch_norm_legit_no_training_reflection_pad2d_relu_10 --------------------------
	.section	.nv.constant0.triton_poi_fused__native_batch_norm_legit_no_training_reflection_pad2d_relu_10,"a",@progbits
	.sectionflags	@""
	.align	4
.nv.constant0.triton_poi_fused__native_batch_norm_legit_no_training_reflection_pad2d_relu_10:
	.zero		580
